//
// Generated by NVIDIA NVVM Compiler
//
// Compiler Build ID: CL-36424714
// Cuda compilation tools, release 13.0, V13.0.88
// Based on NVVM 20.0.0
//

.version 9.0
.target sm_100
.address_size 64

	// .globl	_Z6DoIterPdS_
.const .align 4 .u32 n;
// _ZZ6DoIterPdS_E5block has been demoted
// _ZZ6reducePdS_iE5sdata has been demoted

.visible .entry _Z6DoIterPdS_(
	.param .u64 .ptr .align 1 _Z6DoIterPdS__param_0,
	.param .u64 .ptr .align 1 _Z6DoIterPdS__param_1
)
{
	.local .align 8 .b8 	__local_depot0[40];
	.reg .b64 	%SP;
	.reg .b64 	%SPL;
	.reg .pred 	%p<25>;
	.reg .b32 	%r<31>;
	.reg .b64 	%rd<45>;
	.reg .b64 	%fd<31>;
	// demoted variable
	.shared .align 8 .b8 _ZZ6DoIterPdS_E5block[8192];
	mov.u64 	%SPL, __local_depot0;
	ld.param.u64 	%rd9, [_Z6DoIterPdS__param_0];
	ld.param.u64 	%rd8, [_Z6DoIterPdS__param_1];
	cvta.to.global.u64 	%rd1, %rd9;
	add.u64 	%rd2, %SPL, 0;
	mov.u32 	%r1, %tid.x;
	mov.u32 	%r12, %ctaid.x;
	mov.u32 	%r2, %ntid.x;
	mad.lo.s32 	%r3, %r12, %r2, %r1;
	mov.u32 	%r4, %nctaid.y;
	mov.u32 	%r5, %ntid.y;
	mov.u32 	%r6, %ctaid.y;
	mov.u32 	%r7, %tid.y;
	mad.lo.s32 	%r13, %r3, %r4, %r6;
	mad.lo.s32 	%r8, %r13, %r5, %r7;
	mad.lo.s32 	%r9, %r1, %r5, %r7;
	or.b32  	%r14, %r12, %r1;
	setp.eq.s32 	%p4, %r14, 0;
	mov.pred 	%p24, 0;
	@%p4 bra 	$L__BB0_3;
	ld.const.u32 	%r15, [n];
	add.s32 	%r10, %r15, -1;
	setp.ge.u32 	%p6, %r3, %r10;
	or.b32  	%r16, %r6, %r7;
	setp.eq.s32 	%p7, %r16, 0;
	or.pred  	%p8, %p6, %p7;
	@%p8 bra 	$L__BB0_3;
	mad.lo.s32 	%r17, %r6, %r5, %r7;
	setp.lt.u32 	%p24, %r17, %r10;
$L__BB0_3:
	mul.wide.s32 	%rd11, %r8, 8;
	add.s64 	%rd3, %rd1, %rd11;
	ld.global.f64 	%fd30, [%rd3];
	shl.b32 	%r18, %r9, 3;
	mov.u32 	%r19, _ZZ6DoIterPdS_E5block;
	add.s32 	%r11, %r19, %r18;
	st.shared.f64 	[%r11], %fd30;
	bar.sync 	0;
	not.pred 	%p9, %p24;
	@%p9 bra 	$L__BB0_31;
	setp.ne.s32 	%p10, %r1, 0;
	@%p10 bra 	$L__BB0_6;
	mul.lo.s32 	%r24, %r4, %r5;
	sub.s32 	%r25, %r8, %r24;
	mul.wide.u32 	%rd12, %r25, 8;
	add.s64 	%rd13, %rd1, %rd12;
	ld.global.f64 	%fd26, [%rd13];
	bra.uni 	$L__BB0_7;
$L__BB0_6:
	sub.s32 	%r20, %r9, %r5;
	shl.b32 	%r21, %r20, 3;
	add.s32 	%r23, %r19, %r21;
	ld.shared.f64 	%fd26, [%r23];
$L__BB0_7:
	add.s32 	%r26, %r2, -1;
	setp.ne.s32 	%p11, %r1, %r26;
	@%p11 bra 	$L__BB0_9;
	mad.lo.s32 	%r29, %r4, %r5, %r8;
	mul.wide.u32 	%rd14, %r29, 8;
	add.s64 	%rd15, %rd1, %rd14;
	ld.global.f64 	%fd27, [%rd15];
	bra.uni 	$L__BB0_10;
$L__BB0_9:
	shl.b32 	%r27, %r5, 3;
	add.s32 	%r28, %r11, %r27;
	ld.shared.f64 	%fd27, [%r28];
$L__BB0_10:
	setp.ne.s32 	%p12, %r7, 0;
	@%p12 bra 	$L__BB0_12;
	ld.global.f64 	%fd28, [%rd3+-8];
	bra.uni 	$L__BB0_13;
$L__BB0_12:
	ld.shared.f64 	%fd28, [%r11+-8];
$L__BB0_13:
	add.s32 	%r30, %r5, -1;
	setp.ne.s32 	%p13, %r7, %r30;
	@%p13 bra 	$L__BB0_15;
	ld.global.f64 	%fd29, [%rd3+8];
	bra.uni 	$L__BB0_16;
$L__BB0_15:
	ld.shared.f64 	%fd29, [%r11+8];
$L__BB0_16:
	st.local.f64 	[%rd2], %fd26;
	st.local.f64 	[%rd2+8], %fd27;
	st.local.f64 	[%rd2+16], %fd28;
	st.local.f64 	[%rd2+24], %fd29;
	setp.leu.f64 	%p14, %fd26, %fd27;
	mov.b64 	%rd41, 1;
	@%p14 bra 	$L__BB0_18;
	st.local.f64 	[%rd2+8], %fd26;
	mov.b64 	%rd41, 0;
$L__BB0_18:
	shl.b64 	%rd19, %rd41, 3;
	add.s64 	%rd20, %rd2, %rd19;
	st.local.f64 	[%rd20], %fd27;
	ld.local.f64 	%fd14, [%rd2+8];
	setp.leu.f64 	%p15, %fd14, %fd28;
	mov.b64 	%rd42, 2;
	@%p15 bra 	$L__BB0_21;
	st.local.f64 	[%rd2+16], %fd14;
	ld.local.f64 	%fd15, [%rd2];
	setp.leu.f64 	%p16, %fd15, %fd28;
	mov.b64 	%rd42, 1;
	@%p16 bra 	$L__BB0_21;
	st.local.f64 	[%rd2+8], %fd15;
	mov.b64 	%rd42, 0;
$L__BB0_21:
	shl.b64 	%rd24, %rd42, 3;
	add.s64 	%rd25, %rd2, %rd24;
	st.local.f64 	[%rd25], %fd28;
	ld.local.f64 	%fd16, [%rd2+24];
	ld.local.f64 	%fd17, [%rd2+16];
	setp.leu.f64 	%p17, %fd17, %fd16;
	mov.b64 	%rd43, 3;
	@%p17 bra 	$L__BB0_25;
	st.local.f64 	[%rd2+24], %fd17;
	ld.local.f64 	%fd18, [%rd2+8];
	setp.leu.f64 	%p18, %fd18, %fd16;
	mov.b64 	%rd43, 2;
	@%p18 bra 	$L__BB0_25;
	st.local.f64 	[%rd2+16], %fd18;
	ld.local.f64 	%fd19, [%rd2];
	setp.leu.f64 	%p19, %fd19, %fd16;
	mov.b64 	%rd43, 1;
	@%p19 bra 	$L__BB0_25;
	st.local.f64 	[%rd2+8], %fd19;
	mov.b64 	%rd43, 0;
$L__BB0_25:
	shl.b64 	%rd30, %rd43, 3;
	add.s64 	%rd31, %rd2, %rd30;
	st.local.f64 	[%rd31], %fd16;
	ld.local.f64 	%fd23, [%rd2+24];
	setp.leu.f64 	%p20, %fd23, %fd30;
	mov.b64 	%rd44, 4;
	@%p20 bra 	$L__BB0_30;
	ld.local.f64 	%fd24, [%rd2+16];
	setp.leu.f64 	%p21, %fd24, %fd30;
	mov.b64 	%rd44, 3;
	@%p21 bra 	$L__BB0_30;
	ld.local.f64 	%fd20, [%rd2+8];
	setp.leu.f64 	%p22, %fd20, %fd30;
	mov.b64 	%rd44, 2;
	@%p22 bra 	$L__BB0_30;
	st.local.f64 	[%rd2+16], %fd20;
	ld.local.f64 	%fd25, [%rd2];
	setp.leu.f64 	%p23, %fd25, %fd30;
	mov.b64 	%rd44, 1;
	@%p23 bra 	$L__BB0_30;
	mov.b64 	%rd44, 0;
$L__BB0_30:
	shl.b64 	%rd36, %rd44, 3;
	add.s64 	%rd37, %rd2, %rd36;
	st.local.f64 	[%rd37], %fd30;
	ld.local.f64 	%fd30, [%rd2+16];
$L__BB0_31:
	cvta.to.global.u64 	%rd38, %rd8;
	add.s64 	%rd40, %rd38, %rd11;
	st.global.f64 	[%rd40], %fd30;
	ret;

}
	// .globl	_Z21getVerificationValuesPdS_S_
.visible .entry _Z21getVerificationValuesPdS_S_(
	.param .u64 .ptr .align 1 _Z21getVerificationValuesPdS_S__param_0,
	.param .u64 .ptr .align 1 _Z21getVerificationValuesPdS_S__param_1,
	.param .u64 .ptr .align 1 _Z21getVerificationValuesPdS_S__param_2
)
{
	.reg .pred 	%p<3>;
	.reg .b32 	%r<19>;
	.reg .b64 	%rd<11>;
	.reg .b64 	%fd<3>;

	ld.param.u64 	%rd4, [_Z21getVerificationValuesPdS_S__param_0];
	ld.param.u64 	%rd2, [_Z21getVerificationValuesPdS_S__param_1];
	ld.param.u64 	%rd3, [_Z21getVerificationValuesPdS_S__param_2];
	cvta.to.global.u64 	%rd1, %rd4;
	mov.u32 	%r3, %tid.x;
	mov.u32 	%r4, %ctaid.x;
	mov.u32 	%r5, %ntid.x;
	mad.lo.s32 	%r6, %r4, %r5, %r3;
	mov.u32 	%r7, %nctaid.y;
	mov.u32 	%r8, %ntid.y;
	mov.u32 	%r9, %ctaid.y;
	mov.u32 	%r10, %tid.y;
	mad.lo.s32 	%r11, %r6, %r7, %r9;
	mad.lo.s32 	%r1, %r11, %r8, %r10;
	ld.const.u32 	%r12, [n];
	mul.hi.s32 	%r13, %r12, 1431655766;
	shr.u32 	%r14, %r13, 31;
	add.s32 	%r15, %r13, %r14;
	mul.lo.s32 	%r16, %r8, %r7;
	mad.lo.s32 	%r17, %r16, %r15, %r15;
	mul.lo.s32 	%r2, %r16, 19;
	setp.ne.s32 	%p1, %r1, %r17;
	@%p1 bra 	$L__BB1_2;
	cvta.to.global.u64 	%rd5, %rd2;
	mul.wide.s32 	%rd6, %r1, 8;
	add.s64 	%rd7, %rd1, %rd6;
	ld.global.f64 	%fd1, [%rd7];
	st.global.f64 	[%rd5], %fd1;
$L__BB1_2:
	add.s32 	%r18, %r2, 37;
	setp.ne.s32 	%p2, %r1, %r18;
	@%p2 bra 	$L__BB1_4;
	mul.wide.u32 	%rd8, %r1, 8;
	add.s64 	%rd9, %rd1, %rd8;
	ld.global.f64 	%fd2, [%rd9];
	cvta.to.global.u64 	%rd10, %rd3;
	st.global.f64 	[%rd10], %fd2;
$L__BB1_4:
	ret;

}
	// .globl	_Z6reducePdS_i
.visible .entry _Z6reducePdS_i(
	.param .u64 .ptr .align 1 _Z6reducePdS_i_param_0,
	.param .u64 .ptr .align 1 _Z6reducePdS_i_param_1,
	.param .u32 _Z6reducePdS_i_param_2
)
{
	.reg .pred 	%p<13>;
	.reg .b32 	%r<9>;
	.reg .b64 	%rd<9>;
	.reg .b64 	%fd<36>;
	// demoted variable
	.shared .align 8 .b8 _ZZ6reducePdS_iE5sdata[8192];
	ld.param.u64 	%rd1, [_Z6reducePdS_i_param_0];
	ld.param.u64 	%rd2, [_Z6reducePdS_i_param_1];
	ld.param.u32 	%r5, [_Z6reducePdS_i_param_2];
	mov.u32 	%r1, %tid.x;
	mov.u32 	%r2, %ctaid.x;
	mov.u32 	%r6, %ntid.x;
	mad.lo.s32 	%r3, %r2, %r6, %r1;
	setp.ge.u32 	%p1, %r3, %r5;
	mov.f64 	%fd35, 0d0000000000000000;
	@%p1 bra 	$L__BB2_2;
	cvta.to.global.u64 	%rd3, %rd1;
	mul.wide.u32 	%rd4, %r3, 8;
	add.s64 	%rd5, %rd3, %rd4;
	ld.global.f64 	%fd35, [%rd5];
$L__BB2_2:
	shl.b32 	%r7, %r1, 3;
	mov.u32 	%r8, _ZZ6reducePdS_iE5sdata;
	add.s32 	%r4, %r8, %r7;
	st.shared.f64 	[%r4], %fd35;
	bar.sync 	0;
	setp.gt.u32 	%p2, %r1, 511;
	@%p2 bra 	$L__BB2_4;
	ld.shared.f64 	%fd4, [%r4+4096];
	ld.shared.f64 	%fd5, [%r4];
	add.f64 	%fd6, %fd4, %fd5;
	st.shared.f64 	[%r4], %fd6;
$L__BB2_4:
	bar.sync 	0;
	setp.gt.u32 	%p3, %r1, 255;
	@%p3 bra 	$L__BB2_6;
	ld.shared.f64 	%fd7, [%r4+2048];
	ld.shared.f64 	%fd8, [%r4];
	add.f64 	%fd9, %fd7, %fd8;
	st.shared.f64 	[%r4], %fd9;
$L__BB2_6:
	bar.sync 	0;
	setp.gt.u32 	%p4, %r1, 127;
	@%p4 bra 	$L__BB2_8;
	ld.shared.f64 	%fd10, [%r4+1024];
	ld.shared.f64 	%fd11, [%r4];
	add.f64 	%fd12, %fd10, %fd11;
	st.shared.f64 	[%r4], %fd12;
$L__BB2_8:
	bar.sync 	0;
	setp.gt.u32 	%p5, %r1, 63;
	@%p5 bra 	$L__BB2_10;
	ld.shared.f64 	%fd13, [%r4+512];
	ld.shared.f64 	%fd14, [%r4];
	add.f64 	%fd15, %fd13, %fd14;
	st.shared.f64 	[%r4], %fd15;
$L__BB2_10:
	bar.sync 	0;
	setp.gt.u32 	%p6, %r1, 31;
	@%p6 bra 	$L__BB2_12;
	ld.shared.f64 	%fd16, [%r4+256];
	ld.shared.f64 	%fd17, [%r4];
	add.f64 	%fd18, %fd16, %fd17;
	st.shared.f64 	[%r4], %fd18;
$L__BB2_12:
	bar.sync 	0;
	setp.gt.u32 	%p7, %r1, 15;
	@%p7 bra 	$L__BB2_14;
	ld.shared.f64 	%fd19, [%r4+128];
	ld.shared.f64 	%fd20, [%r4];
	add.f64 	%fd21, %fd19, %fd20;
	st.shared.f64 	[%r4], %fd21;
$L__BB2_14:
	bar.sync 	0;
	setp.gt.u32 	%p8, %r1, 7;
	@%p8 bra 	$L__BB2_16;
	ld.shared.f64 	%fd22, [%r4+64];
	ld.shared.f64 	%fd23, [%r4];
	add.f64 	%fd24, %fd22, %fd23;
	st.shared.f64 	[%r4], %fd24;
$L__BB2_16:
	bar.sync 	0;
	setp.gt.u32 	%p9, %r1, 3;
	@%p9 bra 	$L__BB2_18;
	ld.shared.f64 	%fd25, [%r4+32];
	ld.shared.f64 	%fd26, [%r4];
	add.f64 	%fd27, %fd25, %fd26;
	st.shared.f64 	[%r4], %fd27;
$L__BB2_18:
	bar.sync 	0;
	setp.gt.u32 	%p10, %r1, 1;
	@%p10 bra 	$L__BB2_20;
	ld.shared.f64 	%fd28, [%r4+16];
	ld.shared.f64 	%fd29, [%r4];
	add.f64 	%fd30, %fd28, %fd29;
	st.shared.f64 	[%r4], %fd30;
$L__BB2_20:
	bar.sync 	0;
	setp.ne.s32 	%p11, %r1, 0;
	@%p11 bra 	$L__BB2_22;
	ld.shared.f64 	%fd31, [_ZZ6reducePdS_iE5sdata+8];
	ld.shared.f64 	%fd32, [%r4];
	add.f64 	%fd33, %fd31, %fd32;
	st.shared.f64 	[%r4], %fd33;
$L__BB2_22:
	setp.ne.s32 	%p12, %r1, 0;
	bar.sync 	0;
	@%p12 bra 	$L__BB2_24;
	ld.shared.f64 	%fd34, [_ZZ6reducePdS_iE5sdata];
	cvta.to.global.u64 	%rd6, %rd2;
	mul.wide.u32 	%rd7, %r2, 8;
	add.s64 	%rd8, %rd6, %rd7;
	st.global.f64 	[%rd8], %fd34;
$L__BB2_24:
	ret;

}


// ===== COMPILED SASS (sm_100) =====

	.target	sm_100

	.elftype	@"ET_EXEC"


//--------------------- .note.nv.tkinfo           --------------------------
	.section	.note.nv.tkinfo,"",@"SHT_NOTE"
	.sectionflags	@"SHF_NOTE_NV_TKINFO"
	.tkinfo
        /*0018*/ 	.word	0x00000002
        /*0030*/ 	.string	""
        /*0030*/ 	.string	"ptxas"
        /*0030*/ 	.string	"Cuda compilation tools, release 13.0, V13.0.88"
        /*0030*/ 	.string	"Build cuda_13.0.r13.0/compiler.36424714_0"
        /*0030*/ 	.string	"-arch sm_100 -m 64 "



//--------------------- .note.nv.cuinfo           --------------------------
	.section	.note.nv.cuinfo,"",@"SHT_NOTE"
	.sectionflags	@"SHF_NOTE_NV_CUINFO"
        /*0018*/ 	.short	0x0002
        /*001a*/ 	.short	0x0064
        /*001c*/ 	.short	0x0082
	.zero		2


//--------------------- .nv.info                  --------------------------
	.section	.nv.info,"",@"SHT_CUDA_INFO"
	.align	4


	//----- nvinfo : EIATTR_REGCOUNT
	.align		4
        /*0000*/ 	.byte	0x04, 0x2f
        /*0002*/ 	.short	(.L_2 - .L_1)
	.align		4
.L_1:
        /*0004*/ 	.word	index@(_Z6DoIterPdS_)
        /*0008*/ 	.word	0x00000019


	//----- nvinfo : EIATTR_FRAME_SIZE
	.align		4
.L_2:
        /*000c*/ 	.byte	0x04, 0x11
        /*000e*/ 	.short	(.L_4 - .L_3)
	.align		4
.L_3:
        /*0010*/ 	.word	index@(_Z6DoIterPdS_)
        /*0014*/ 	.word	0x00000028


	//----- nvinfo : EIATTR_REGCOUNT
	.align		4
.L_4:
        /*0018*/ 	.byte	0x04, 0x2f
        /*001a*/ 	.short	(.L_6 - .L_5)
	.align		4
.L_5:
        /*001c*/ 	.word	index@(_Z21getVerificationValuesPdS_S_)
        /*0020*/ 	.word	0x0000000a


	//----- nvinfo : EIATTR_FRAME_SIZE
	.align		4
.L_6:
        /*0024*/ 	.byte	0x04, 0x11
        /*0026*/ 	.short	(.L_8 - .L_7)
	.align		4
.L_7:
        /*0028*/ 	.word	index@(_Z21getVerificationValuesPdS_S_)
        /*002c*/ 	.word	0x00000000


	//----- nvinfo : EIATTR_REGCOUNT
	.align		4
.L_8:
        /*0030*/ 	.byte	0x04, 0x2f
        /*0032*/ 	.short	(.L_10 - .L_9)
	.align		4
.L_9:
        /*0034*/ 	.word	index@(_Z6reducePdS_i)
        /*0038*/ 	.word	0x0000000e


	//----- nvinfo : EIATTR_FRAME_SIZE
	.align		4
.L_10:
        /*003c*/ 	.byte	0x04, 0x11
        /*003e*/ 	.short	(.L_12 - .L_11)
	.align		4
.L_11:
        /*0040*/ 	.word	index@(_Z6reducePdS_i)
        /*0044*/ 	.word	0x00000000


	//----- nvinfo : EIATTR_MIN_STACK_SIZE
	.align		4
.L_12:
        /*0048*/ 	.byte	0x04, 0x12
        /*004a*/ 	.short	(.L_14 - .L_13)
	.align		4
.L_13:
        /*004c*/ 	.word	index@(_Z6reducePdS_i)
        /*0050*/ 	.word	0x00000000


	//----- nvinfo : EIATTR_MIN_STACK_SIZE
	.align		4
.L_14:
        /*0054*/ 	.byte	0x04, 0x12
        /*0056*/ 	.short	(.L_16 - .L_15)
	.align		4
.L_15:
        /*0058*/ 	.word	index@(_Z21getVerificationValuesPdS_S_)
        /*005c*/ 	.word	0x00000000


	//----- nvinfo : EIATTR_MIN_STACK_SIZE
	.align		4
.L_16:
        /*0060*/ 	.byte	0x04, 0x12
        /*0062*/ 	.short	(.L_18 - .L_17)
	.align		4
.L_17:
        /*0064*/ 	.word	index@(_Z6DoIterPdS_)
        /*0068*/ 	.word	0x00000028
.L_18:


//--------------------- .nv.compat                --------------------------
	.section	.nv.compat,"",@"SHT_CUDA_COMPAT_INFO"
	.align	4
        /*0000*/ 	.byte	0x02, 0x09, 0x00, 0x00, 0x02, 0x02, 0x01, 0x00, 0x02, 0x05, 0x05, 0x00, 0x03, 0x07, 0x01, 0x01
        /*0010*/ 	.byte	0x02, 0x03, 0x00, 0x00, 0x02, 0x06, 0x01, 0x00, 0x04, 0x0b, 0x08, 0x00, 0x01, 0x00, 0x00, 0x00
        /*0020*/ 	.byte	0x00, 0x00, 0x00, 0x00


//--------------------- .nv.info._Z6reducePdS_i   --------------------------
	.section	.nv.info._Z6reducePdS_i,"",@"SHT_CUDA_INFO"
	.sectionflags	@""
	.align	4


	//----- nvinfo : EIATTR_CUDA_API_VERSION
	.align		4
        /*0000*/ 	.byte	0x04, 0x37
        /*0002*/ 	.short	(.L_20 - .L_19)
.L_19:
        /*0004*/ 	.word	0x00000082


	//----- nvinfo : EIATTR_KPARAM_INFO
	.align		4
.L_20:
        /*0008*/ 	.byte	0x04, 0x17
        /*000a*/ 	.short	(.L_22 - .L_21)
.L_21:
        /*000c*/ 	.word	0x00000000
        /*0010*/ 	.short	0x0002
        /*0012*/ 	.short	0x0010
        /*0014*/ 	.byte	0x00, 0xf0, 0x11, 0x00


	//----- nvinfo : EIATTR_KPARAM_INFO
	.align		4
.L_22:
        /*0018*/ 	.byte	0x04, 0x17
        /*001a*/ 	.short	(.L_24 - .L_23)
.L_23:
        /*001c*/ 	.word	0x00000000
        /*0020*/ 	.short	0x0001
        /*0022*/ 	.short	0x0008
        /*0024*/ 	.byte	0x00, 0xf5, 0x21, 0x00


	//----- nvinfo : EIATTR_KPARAM_INFO
	.align		4
.L_24:
        /*0028*/ 	.byte	0x04, 0x17
        /*002a*/ 	.short	(.L_26 - .L_25)
.L_25:
        /*002c*/ 	.word	0x00000000
        /*0030*/ 	.short	0x0000
        /*0032*/ 	.short	0x0000
        /*0034*/ 	.byte	0x00, 0xf5, 0x21, 0x00


	//----- nvinfo : EIATTR_SPARSE_MMA_MASK
	.align		4
.L_26:
        /*0038*/ 	.byte	0x03, 0x50
        /*003a*/ 	.short	0x0000


	//----- nvinfo : EIATTR_MAXREG_COUNT
	.align		4
        /*003c*/ 	.byte	0x03, 0x1b
        /*003e*/ 	.short	0x00ff


	//----- nvinfo : EIATTR_NUM_BARRIERS
	.align		4
        /*0040*/ 	.byte	0x02, 0x4c
        /*0042*/ 	.byte	0x01
	.zero		1


	//----- nvinfo : EIATTR_MERCURY_ISA_VERSION
	.align		4
        /*0044*/ 	.byte	0x03, 0x5f
        /*0046*/ 	.short	0x0101


	//----- nvinfo : EIATTR_VRC_CTA_INIT_COUNT
	.align		4
        /*0048*/ 	.byte	0x02, 0x4a
	.zero		1
	.zero		1


	//----- nvinfo : EIATTR_EXIT_INSTR_OFFSETS
	.align		4
        /*004c*/ 	.byte	0x04, 0x1c
        /*004e*/ 	.short	(.L_28 - .L_27)


	//   ....[0]....
.L_27:
        /*0050*/ 	.word	0x000004e0


	//   ....[1]....
        /*0054*/ 	.word	0x00000530


	//----- nvinfo : EIATTR_CBANK_PARAM_SIZE
	.align		4
.L_28:
        /*0058*/ 	.byte	0x03, 0x19
        /*005a*/ 	.short	0x0014


	//----- nvinfo : EIATTR_PARAM_CBANK
	.align		4
        /*005c*/ 	.byte	0x04, 0x0a
        /*005e*/ 	.short	(.L_30 - .L_29)
	.align		4
.L_29:
        /*0060*/ 	.word	index@(.nv.constant0._Z6reducePdS_i)
        /*0064*/ 	.short	0x0380
        /*0066*/ 	.short	0x0014


	//----- nvinfo : EIATTR_SW_WAR
	.align		4
.L_30:
        /*0068*/ 	.byte	0x04, 0x36
        /*006a*/ 	.short	(.L_32 - .L_31)
.L_31:
        /*006c*/ 	.word	0x00000008
.L_32:


//--------------------- .nv.info._Z21getVerificationValuesPdS_S_ --------------------------
	.section	.nv.info._Z21getVerificationValuesPdS_S_,"",@"SHT_CUDA_INFO"
	.sectionflags	@""
	.align	4


	//----- nvinfo : EIATTR_CUDA_API_VERSION
	.align		4
        /*0000*/ 	.byte	0x04, 0x37
        /*0002*/ 	.short	(.L_34 - .L_33)
.L_33:
        /*0004*/ 	.word	0x00000082


	//----- nvinfo : EIATTR_KPARAM_INFO
	.align		4
.L_34:
        /*0008*/ 	.byte	0x04, 0x17
        /*000a*/ 	.short	(.L_36 - .L_35)
.L_35:
        /*000c*/ 	.word	0x00000000
        /*0010*/ 	.short	0x0002
        /*0012*/ 	.short	0x0010
        /*0014*/ 	.byte	0x00, 0xf5, 0x21, 0x00


	//----- nvinfo : EIATTR_KPARAM_INFO
	.align		4
.L_36:
        /*0018*/ 	.byte	0x04, 0x17
        /*001a*/ 	.short	(.L_38 - .L_37)
.L_37:
        /*001c*/ 	.word	0x00000000
        /*0020*/ 	.short	0x0001
        /*0022*/ 	.short	0x0008
        /*0024*/ 	.byte	0x00, 0xf5, 0x21, 0x00


	//----- nvinfo : EIATTR_KPARAM_INFO
	.align		4
.L_38:
        /*0028*/ 	.byte	0x04, 0x17
        /*002a*/ 	.short	(.L_40 - .L_39)
.L_39:
        /*002c*/ 	.word	0x00000000
        /*0030*/ 	.short	0x0000
        /*0032*/ 	.short	0x0000
        /*0034*/ 	.byte	0x00, 0xf5, 0x21, 0x00


	//----- nvinfo : EIATTR_SPARSE_MMA_MASK
	.align		4
.L_40:
        /*0038*/ 	.byte	0x03, 0x50
        /*003a*/ 	.short	0x0000


	//----- nvinfo : EIATTR_MAXREG_COUNT
	.align		4
        /*003c*/ 	.byte	0x03, 0x1b
        /*003e*/ 	.short	0x00ff


	//----- nvinfo : EIATTR_MERCURY_ISA_VERSION
	.align		4
        /*0040*/ 	.byte	0x03, 0x5f
        /*0042*/ 	.short	0x0101


	//----- nvinfo : EIATTR_VRC_CTA_INIT_COUNT
	.align		4
        /*0044*/ 	.byte	0x02, 0x4a
	.zero		1
	.zero		1


	//----- nvinfo : EIATTR_EXIT_INSTR_OFFSETS
	.align		4
        /*0048*/ 	.byte	0x04, 0x1c
        /*004a*/ 	.short	(.L_42 - .L_41)


	//   ....[0]....
.L_41:
        /*004c*/ 	.word	0x000001d0


	//   ....[1]....
        /*0050*/ 	.word	0x00000230


	//----- nvinfo : EIATTR_CRS_STACK_SIZE
	.align		4
.L_42:
        /*0054*/ 	.byte	0x04, 0x1e
        /*0056*/ 	.short	(.L_44 - .L_43)
.L_43:
        /*0058*/ 	.word	0x00000000


	//----- nvinfo : EIATTR_CBANK_PARAM_SIZE
	.align		4
.L_44:
        /*005c*/ 	.byte	0x03, 0x19
        /*005e*/ 	.short	0x0018


	//----- nvinfo : EIATTR_PARAM_CBANK
	.align		4
        /*0060*/ 	.byte	0x04, 0x0a
        /*0062*/ 	.short	(.L_46 - .L_45)
	.align		4
.L_45:
        /*0064*/ 	.word	index@(.nv.constant0._Z21getVerificationValuesPdS_S_)
        /*0068*/ 	.short	0x0380
        /*006a*/ 	.short	0x0018


	//----- nvinfo : EIATTR_SW_WAR
	.align		4
.L_46:
        /*006c*/ 	.byte	0x04, 0x36
        /*006e*/ 	.short	(.L_48 - .L_47)
.L_47:
        /*0070*/ 	.word	0x00000008
.L_48:


//--------------------- .nv.info._Z6DoIterPdS_    --------------------------
	.section	.nv.info._Z6DoIterPdS_,"",@"SHT_CUDA_INFO"
	.sectionflags	@""
	.align	4


	//----- nvinfo : EIATTR_CUDA_API_VERSION
	.align		4
        /*0000*/ 	.byte	0x04, 0x37
        /*0002*/ 	.short	(.L_50 - .L_49)
.L_49:
        /*0004*/ 	.word	0x00000082


	//----- nvinfo : EIATTR_KPARAM_INFO
	.align		4
.L_50:
        /*0008*/ 	.byte	0x04, 0x17
        /*000a*/ 	.short	(.L_52 - .L_51)
.L_51:
        /*000c*/ 	.word	0x00000000
        /*0010*/ 	.short	0x0001
        /*0012*/ 	.short	0x0008
        /*0014*/ 	.byte	0x00, 0xf5, 0x21, 0x00


	//----- nvinfo : EIATTR_KPARAM_INFO
	.align		4
.L_52:
        /*0018*/ 	.byte	0x04, 0x17
        /*001a*/ 	.short	(.L_54 - .L_53)
.L_53:
        /*001c*/ 	.word	0x00000000
        /*0020*/ 	.short	0x0000
        /*0022*/ 	.short	0x0000
        /*0024*/ 	.byte	0x00, 0xf5, 0x21, 0x00


	//----- nvinfo : EIATTR_SPARSE_MMA_MASK
	.align		4
.L_54:
        /*0028*/ 	.byte	0x03, 0x50
        /*002a*/ 	.short	0x0000


	//----- nvinfo : EIATTR_MAXREG_COUNT
	.align		4
        /*002c*/ 	.byte	0x03, 0x1b
        /*002e*/ 	.short	0x00ff


	//----- nvinfo : EIATTR_NUM_BARRIERS
	.align		4
        /*0030*/ 	.byte	0x02, 0x4c
        /*0032*/ 	.byte	0x01
	.zero		1


	//----- nvinfo : EIATTR_MERCURY_ISA_VERSION
	.align		4
        /*0034*/ 	.byte	0x03, 0x5f
        /*0036*/ 	.short	0x0101


	//----- nvinfo : EIATTR_VRC_CTA_INIT_COUNT
	.align		4
        /*0038*/ 	.byte	0x02, 0x4a
	.zero		1
	.zero		1


	//----- nvinfo : EIATTR_EXIT_INSTR_OFFSETS
	.align		4
        /*003c*/ 	.byte	0x04, 0x1c
        /*003e*/ 	.short	(.L_56 - .L_55)


	//   ....[0]....
.L_55:
        /*0040*/ 	.word	0x00000800


	//----- nvinfo : EIATTR_CRS_STACK_SIZE
	.align		4
.L_56:
        /*0044*/ 	.byte	0x04, 0x1e
        /*0046*/ 	.short	(.L_58 - .L_57)
.L_57:
        /*0048*/ 	.word	0x00000000


	//----- nvinfo : EIATTR_CBANK_PARAM_SIZE
	.align		4
.L_58:
        /*004c*/ 	.byte	0x03, 0x19
        /*004e*/ 	.short	0x0010


	//----- nvinfo : EIATTR_PARAM_CBANK
	.align		4
        /*0050*/ 	.byte	0x04, 0x0a
        /*0052*/ 	.short	(.L_60 - .L_59)
	.align		4
.L_59:
        /*0054*/ 	.word	index@(.nv.constant0._Z6DoIterPdS_)
        /*0058*/ 	.short	0x0380
        /*005a*/ 	.short	0x0010


	//----- nvinfo : EIATTR_SW_WAR
	.align		4
.L_60:
        /*005c*/ 	.byte	0x04, 0x36
        /*005e*/ 	.short	(.L_62 - .L_61)
.L_61:
        /*0060*/ 	.word	0x00000008
.L_62:


//--------------------- .nv.callgraph             --------------------------
	.section	.nv.callgraph,"",@"SHT_CUDA_CALLGRAPH"
	.align	4
	.sectionentsize	8
	.align		4
        /*0000*/ 	.word	0x00000000
	.align		4
        /*0004*/ 	.word	0xffffffff
	.align		4
        /*0008*/ 	.word	0x00000000
	.align		4
        /*000c*/ 	.word	0xfffffffe
	.align		4
        /*0010*/ 	.word	0x00000000
	.align		4
        /*0014*/ 	.word	0xfffffffd
	.align		4
        /*0018*/ 	.word	0x00000000
	.align		4
        /*001c*/ 	.word	0xfffffffc


//--------------------- .nv.constant3             --------------------------
	.section	.nv.constant3,"a",@progbits
	.align	4
.nv.constant3:
	.type		n,@object
	.size		n,(.L_0 - n)
n:
	.zero		4
.L_0:


//--------------------- .text._Z6reducePdS_i      --------------------------
	.section	.text._Z6reducePdS_i,"ax",@progbits
	.align	128
        .global         _Z6reducePdS_i
        .type           _Z6reducePdS_i,@function
        .size           _Z6reducePdS_i,(.L_x_15 - _Z6reducePdS_i)
        .other          _Z6reducePdS_i,@"STO_CUDA_ENTRY STV_DEFAULT"
_Z6reducePdS_i:
.text._Z6reducePdS_i:
[----:B------:R-:W-:Y:S01]  /*0000*/  LDC R1, c[0x0][0x37c] ;  /* 0x0000df00ff017b82 */ /* 0x000fe20000000800 */
[----:B------:R-:W0:Y:S01]  /*0010*/  S2R R3, SR_TID.X ;  /* 0x0000000000037919 */ /* 0x000e220000002100 */
[----:B------:R-:W0:Y:S01]  /*0020*/  LDCU UR4, c[0x0][0x360] ;  /* 0x00006c00ff0477ac */ /* 0x000e220008000800 */
[----:B------:R-:W-:Y:S01]  /*0030*/  CS2R R4, SRZ ;  /* 0x0000000000047805 */ /* 0x000fe2000001ff00 */
[----:B------:R-:W0:Y:S01]  /*0040*/  S2R R0, SR_CTAID.X ;  /* 0x0000000000007919 */ /* 0x000e220000002500 */
[----:B------:R-:W1:Y:S01]  /*0050*/  LDCU UR5, c[0x0][0x390] ;  /* 0x00007200ff0577ac */ /* 0x000e620008000800 */
[----:B------:R-:W2:Y:S01]  /*0060*/  LDCU.64 UR6, c[0x0][0x358] ;  /* 0x00006b00ff0677ac */ /* 0x000ea20008000a00 */
[----:B0-----:R-:W-:-:S05]  /*0070*/  IMAD R9, R0, UR4, R3 ;  /* 0x0000000400097c24 */ /* 0x001fca000f8e0203 */
[----:B-1----:R-:W-:-:S13]  /*0080*/  ISETP.GE.U32.AND P0, PT, R9, UR5, PT ;  /* 0x0000000509007c0c */ /* 0x002fda000bf06070 */
[----:B------:R-:W0:Y:S02]  /*0090*/  @!P0 LDC.64 R6, c[0x0][0x380] ;  /* 0x0000e000ff068b82 */ /* 0x000e240000000a00 */
[----:B0-----:R-:W-:-:S05]  /*00a0*/  @!P0 IMAD.WIDE.U32 R6, R9, 0x8, R6 ;  /* 0x0000000809068825 */ /* 0x001fca00078e0006 */
[----:B--2---:R-:W2:Y:S01]  /*00b0*/  @!P0 LDG.E.64 R4, desc[UR6][R6.64] ;  /* 0x0000000606048981 */ /* 0x004ea2000c1e1b00 */
[----:B------:R-:W0:Y:S01]  /*00c0*/  S2UR UR5, SR_CgaCtaId ;  /* 0x00000000000579c3 */ /* 0x000e220000008800 */
[----:B------:R-:W-:Y:S01]  /*00d0*/  UMOV UR4, 0x400 ;  /* 0x0000040000047882 */ /* 0x000fe20000000000 */
[C---:B------:R-:W-:Y:S02]  /*00e0*/  ISETP.GT.U32.AND P0, PT, R3.reuse, 0x1ff, PT ;  /* 0x000001ff0300780c */ /* 0x040fe40003f04070 */
[----:B------:R-:W-:Y:S01]  /*00f0*/  ISETP.GT.U32.AND P1, PT, R3, 0xff, PT ;  /* 0x000000ff0300780c */ /* 0x000fe20003f24070 */
[----:B0-----:R-:W-:-:S06]  /*0100*/  ULEA UR4, UR5, UR4, 0x18 ;  /* 0x0000000405047291 */ /* 0x001fcc000f8ec0ff */
[----:B------:R-:W-:-:S05]  /*0110*/  LEA R2, R3, UR4, 0x3 ;  /* 0x0000000403027c11 */ /* 0x000fca000f8e18ff */
[----:B--2---:R-:W-:Y:S01]  /*0120*/  STS.64 [R2], R4 ;  /* 0x0000000402007388 */ /* 0x004fe20000000a00 */
[----:B------:R-:W-:Y:S06]  /*0130*/  BAR.SYNC.DEFER_BLOCKING 0x0 ;  /* 0x0000000000007b1d */ /* 0x000fec0000010000 */
[----:B------:R-:W-:Y:S04]  /*0140*/  @!P0 LDS.64 R8, [R2+0x1000] ;  /* 0x0010000002088984 */ /* 0x000fe80000000a00 */
[----:B------:R-:W0:Y:S02]  /*0150*/  @!P0 LDS.64 R10, [R2] ;  /* 0x00000000020a8984 */ /* 0x000e240000000a00 */
[----:B0-----:R-:W-:-:S07]  /*0160*/  @!P0 DADD R8, R8, R10 ;  /* 0x0000000008088229 */ /* 0x001fce000000000a */
[----:B------:R-:W-:Y:S01]  /*0170*/  @!P0 STS.64 [R2], R8 ;  /* 0x0000000802008388 */ /* 0x000fe20000000a00 */
[----:B------:R-:W-:Y:S01]  /*0180*/  BAR.SYNC.DEFER_BLOCKING 0x0 ;  /* 0x0000000000007b1d */ /* 0x000fe20000010000 */
[----:B------:R-:W-:-:S05]  /*0190*/  ISETP.GT.U32.AND P0, PT, R3, 0x7f, PT ;  /* 0x0000007f0300780c */ /* 0x000fca0003f04070 */
        /* <DEDUP_REMOVED lines=41> */
[----:B------:R-:W-:-:S05]  /*0430*/  ISETP.NE.AND P1, PT, R3, RZ, PT ;  /* 0x000000ff0300720c */ /* 0x000fca0003f25270 */
[----:B------:R-:W-:Y:S04]  /*0440*/  @!P0 LDS.64 R4, [R2+0x10] ;  /* 0x0000100002048984 */ /* 0x000fe80000000a00 */
[----:B------:R-:W0:Y:S02]  /*0450*/  @!P0 LDS.64 R10, [R2] ;  /* 0x00000000020a8984 */ /* 0x000e240000000a00 */
[----:B0-----:R-:W-:-:S07]  /*0460*/  @!P0 DADD R4, R4, R10 ;  /* 0x0000000004048229 */ /* 0x001fce000000000a */
[----:B------:R-:W-:Y:S01]  /*0470*/  @!P0 STS.64 [R2], R4 ;  /* 0x0000000402008388 */ /* 0x000fe20000000a00 */
[----:B------:R-:W-:Y:S06]  /*0480*/  BAR.SYNC.DEFER_BLOCKING 0x0 ;  /* 0x0000000000007b1d */ /* 0x000fec0000010000 */
[----:B------:R-:W-:Y:S04]  /*0490*/  @!P1 LDS.64 R8, [UR4+0x8] ;  /* 0x00000804ff089984 */ /* 0x000fe80008000a00 */
[----:B------:R-:W0:Y:S02]  /*04a0*/  @!P1 LDS.64 R10, [R2] ;  /* 0x00000000020a9984 */ /* 0x000e240000000a00 */
[----:B0-----:R-:W-:-:S07]  /*04b0*/  @!P1 DADD R8, R8, R10 ;  /* 0x0000000008089229 */ /* 0x001fce000000000a */
[----:B------:R0:W-:Y:S01]  /*04c0*/  @!P1 STS.64 [R2], R8 ;  /* 0x0000000802009388 */ /* 0x0001e20000000a00 */
[----:B------:R-:W-:Y:S06]  /*04d0*/  BAR.SYNC.DEFER_BLOCKING 0x0 ;  /* 0x0000000000007b1d */ /* 0x000fec0000010000 */
[----:B------:R-:W-:Y:S05]  /*04e0*/  @P1 EXIT ;  /* 0x000000000000194d */ /* 0x000fea0003800000 */
[----:B0-----:R-:W0:Y:S01]  /*04f0*/  LDS.64 R2, [UR4] ;  /* 0x00000004ff027984 */ /* 0x001e220008000a00 */
[----:B------:R-:W1:Y:S02]  /*0500*/  LDC.64 R4, c[0x0][0x388] ;  /* 0x0000e200ff047b82 */ /* 0x000e640000000a00 */
[----:B-1----:R-:W-:-:S05]  /*0510*/  IMAD.WIDE.U32 R4, R0, 0x8, R4 ;  /* 0x0000000800047825 */ /* 0x002fca00078e0004 */
[----:B0-----:R-:W-:Y:S01]  /*0520*/  STG.E.64 desc[UR6][R4.64], R2 ;  /* 0x0000000204007986 */ /* 0x001fe2000c101b06 */
[----:B------:R-:W-:Y:S05]  /*0530*/  EXIT ;  /* 0x000000000000794d */ /* 0x000fea0003800000 */
.L_x_0:
[----:B------:R-:W-:-:S00]  /*0540*/  BRA `(.L_x_0) ;  /* 0xfffffffc00fc7947 */ /* 0x000fc0000383ffff */
[----:B------:R-:W-:-:S00]  /*0550*/  NOP ;  /* 0x0000000000007918 */ /* 0x000fc00000000000 */
        /* <DEDUP_REMOVED lines=10> */
.L_x_15:


//--------------------- .text._Z21getVerificationValuesPdS_S_ --------------------------
	.section	.text._Z21getVerificationValuesPdS_S_,"ax",@progbits
	.align	128
        .global         _Z21getVerificationValuesPdS_S_
        .type           _Z21getVerificationValuesPdS_S_,@function
        .size           _Z21getVerificationValuesPdS_S_,(.L_x_16 - _Z21getVerificationValuesPdS_S_)
        .other          _Z21getVerificationValuesPdS_S_,@"STO_CUDA_ENTRY STV_DEFAULT"
_Z21getVerificationValuesPdS_S_:
.text._Z21getVerificationValuesPdS_S_:
[----:B------:R-:W-:Y:S01]  /*0000*/  LDC R1, c[0x0][0x37c] ;  /* 0x0000df00ff017b82 */ /* 0x000fe20000000800 */
[----:B------:R-:W0:Y:S07]  /*0010*/  S2R R0, SR_TID.X ;  /* 0x0000000000007919 */ /* 0x000e2e0000002100 */
[----:B------:R-:W0:Y:S01]  /*0020*/  S2UR UR6, SR_CTAID.X ;  /* 0x00000000000679c3 */ /* 0x000e220000002500 */
[----:B------:R-:W1:Y:S01]  /*0030*/  LDCU UR4, c[0x3][URZ] ;  /* 0x00c00000ff0477ac */ /* 0x000e620008000800 */
[----:B------:R-:W-:Y:S01]  /*0040*/  BSSY.RECONVERGENT B0, `(.L_x_1) ;  /* 0x0000015000007945 */ /* 0x000fe20003800200 */
[----:B------:R-:W2:Y:S01]  /*0050*/  S2R R5, SR_CTAID.Y ;  /* 0x0000000000057919 */ /* 0x000ea20000002600 */
[----:B------:R-:W3:Y:S04]  /*0060*/  S2R R7, SR_TID.Y ;  /* 0x0000000000077919 */ /* 0x000ee80000002200 */
[----:B------:R-:W0:Y:S01]  /*0070*/  LDC R3, c[0x0][0x360] ;  /* 0x0000d800ff037b82 */ /* 0x000e220000000800 */
[----:B------:R-:W4:Y:S01]  /*0080*/  LDCU UR7, c[0x0][0x374] ;  /* 0x00006e80ff0777ac */ /* 0x000f220008000800 */
[----:B------:R-:W4:Y:S01]  /*0090*/  LDCU UR8, c[0x0][0x364] ;  /* 0x00006c80ff0877ac */ /* 0x000f220008000800 */
[----:B-1----:R-:W-:-:S04]  /*00a0*/  UIMAD.WIDE UR4, UR4, 0x55555556, URZ ;  /* 0x55555556040478a5 */ /* 0x002fc8000f8e02ff */
[----:B------:R-:W-:Y:S01]  /*00b0*/  ULEA.HI UR5, UR5, UR5, URZ, 0x1 ;  /* 0x0000000505057291 */ /* 0x000fe2000f8f08ff */
[----:B0-----:R-:W-:Y:S01]  /*00c0*/  IMAD R0, R3, UR6, R0 ;  /* 0x0000000603007c24 */ /* 0x001fe2000f8e0200 */
[----:B----4-:R-:W-:-:S03]  /*00d0*/  UIMAD UR6, UR7, UR8, URZ ;  /* 0x00000008070672a4 */ /* 0x010fc6000f8e02ff */
[----:B--2---:R-:W-:Y:S01]  /*00e0*/  IMAD R0, R0, UR7, R5 ;  /* 0x0000000700007c24 */ /* 0x004fe2000f8e0205 */
[----:B------:R-:W-:-:S03]  /*00f0*/  UIMAD UR5, UR5, UR6, UR5 ;  /* 0x00000006050572a4 */ /* 0x000fc6000f8e0205 */
[----:B---3--:R-:W-:Y:S01]  /*0100*/  IMAD R7, R0, UR8, R7 ;  /* 0x0000000800077c24 */ /* 0x008fe2000f8e0207 */
[----:B------:R-:W0:Y:S04]  /*0110*/  LDCU.64 UR8, c[0x0][0x358] ;  /* 0x00006b00ff0877ac */ /* 0x000e280008000a00 */
[----:B------:R-:W-:-:S13]  /*0120*/  ISETP.NE.AND P0, PT, R7, UR5, PT ;  /* 0x0000000507007c0c */ /* 0x000fda000bf05270 */
[----:B------:R-:W-:Y:S05]  /*0130*/  @P0 BRA `(.L_x_2) ;  /* 0x0000000000140947 */ /* 0x000fea0003800000 */
[----:B------:R-:W1:Y:S02]  /*0140*/  LDC.64 R2, c[0x0][0x380] ;  /* 0x0000e000ff027b82 */ /* 0x000e640000000a00 */
[----:B-1----:R-:W-:-:S06]  /*0150*/  IMAD.WIDE R2, R7, 0x8, R2 ;  /* 0x0000000807027825 */ /* 0x002fcc00078e0202 */
[----:B0-----:R-:W2:Y:S01]  /*0160*/  LDG.E.64 R2, desc[UR8][R2.64] ;  /* 0x0000000802027981 */ /* 0x001ea2000c1e1b00 */
[----:B------:R-:W2:Y:S03]  /*0170*/  LDC.64 R4, c[0x0][0x388] ;  /* 0x0000e200ff047b82 */ /* 0x000ea60000000a00 */
[----:B--2---:R1:W-:Y:S02]  /*0180*/  STG.E.64 desc[UR8][R4.64], R2 ;  /* 0x0000000204007986 */ /* 0x0043e4000c101b08 */
.L_x_2:
[----:B0-----:R-:W-:Y:S05]  /*0190*/  BSYNC.RECONVERGENT B0 ;  /* 0x0000000000007941 */ /* 0x001fea0003800200 */
.L_x_1:
[----:B------:R-:W-:Y:S02]  /*01a0*/  UMOV UR4, 0x13 ;  /* 0x0000001300047882 */ /* 0x000fe40000000000 */
[----:B------:R-:W-:-:S06]  /*01b0*/  UIMAD UR4, UR6, UR4, 0x25 ;  /* 0x00000025060474a4 */ /* 0x000fcc000f8e0204 */
[----:B------:R-:W-:-:S13]  /*01c0*/  ISETP.NE.AND P0, PT, R7, UR4, PT ;  /* 0x0000000407007c0c */ /* 0x000fda000bf05270 */
[----:B------:R-:W-:Y:S05]  /*01d0*/  @P0 EXIT ;  /* 0x000000000000094d */ /* 0x000fea0003800000 */
[----:B-1----:R-:W0:Y:S02]  /*01e0*/  LDC.64 R2, c[0x0][0x380] ;  /* 0x0000e000ff027b82 */ /* 0x002e240000000a00 */
[----:B0-----:R-:W-:-:S06]  /*01f0*/  IMAD.WIDE.U32 R2, R7, 0x8, R2 ;  /* 0x0000000807027825 */ /* 0x001fcc00078e0002 */
[----:B------:R-:W2:Y:S01]  /*0200*/  LDG.E.64 R2, desc[UR8][R2.64] ;  /* 0x0000000802027981 */ /* 0x000ea2000c1e1b00 */
[----:B------:R-:W2:Y:S03]  /*0210*/  LDC.64 R4, c[0x0][0x390] ;  /* 0x0000e400ff047b82 */ /* 0x000ea60000000a00 */
[----:B--2---:R-:W-:Y:S01]  /*0220*/  STG.E.64 desc[UR8][R4.64], R2 ;  /* 0x0000000204007986 */ /* 0x004fe2000c101b08 */
[----:B------:R-:W-:Y:S05]  /*0230*/  EXIT ;  /* 0x000000000000794d */ /* 0x000fea0003800000 */
.L_x_3:
        /* <DEDUP_REMOVED lines=12> */
.L_x_16:


//--------------------- .text._Z6DoIterPdS_       --------------------------
	.section	.text._Z6DoIterPdS_,"ax",@progbits
	.align	128
        .global         _Z6DoIterPdS_
        .type           _Z6DoIterPdS_,@function
        .size           _Z6DoIterPdS_,(.L_x_17 - _Z6DoIterPdS_)
        .other          _Z6DoIterPdS_,@"STO_CUDA_ENTRY STV_DEFAULT"
_Z6DoIterPdS_:
.text._Z6DoIterPdS_:
[----:B------:R-:W0:Y:S01]  /*0000*/  LDC R1, c[0x0][0x37c] ;  /* 0x0000df00ff017b82 */ /* 0x000e220000000800 */
[----:B------:R-:W1:Y:S07]  /*0010*/  S2R R5, SR_TID.X ;  /* 0x0000000000057919 */ /* 0x000e6e0000002100 */
[----:B------:R-:W1:Y:S01]  /*0020*/  S2UR UR4, SR_CTAID.X ;  /* 0x00000000000479c3 */ /* 0x000e620000002500 */
[----:B------:R-:W2:Y:S01]  /*0030*/  LDCU.64 UR6, c[0x0][0x358] ;  /* 0x00006b00ff0677ac */ /* 0x000ea20008000a00 */
[----:B0-----:R-:W-:Y:S01]  /*0040*/  VIADD R1, R1, 0xffffffd8 ;  /* 0xffffffd801017836 */ /* 0x001fe20000000000 */
[----:B------:R-:W0:Y:S01]  /*0050*/  S2R R7, SR_CTAID.Y ;  /* 0x0000000000077919 */ /* 0x000e220000002600 */
[----:B------:R-:W3:Y:S04]  /*0060*/  S2R R8, SR_TID.Y ;  /* 0x0000000000087919 */ /* 0x000ee80000002200 */
[----:B------:R-:W1:Y:S01]  /*0070*/  LDC R4, c[0x0][0x360] ;  /* 0x0000d800ff047b82 */ /* 0x000e620000000800 */
[----:B------:R-:W0:Y:S07]  /*0080*/  LDCU UR8, c[0x0][0x374] ;  /* 0x00006e80ff0877ac */ /* 0x000e2e0008000800 */
[----:B------:R-:W3:Y:S08]  /*0090*/  LDC R15, c[0x0][0x364] ;  /* 0x0000d900ff0f7b82 */ /* 0x000ef00000000800 */
[----:B------:R-:W4:Y:S01]  /*00a0*/  LDC.64 R2, c[0x0][0x380] ;  /* 0x0000e000ff027b82 */ /* 0x000f220000000a00 */
[----:B-1----:R-:W-:-:S04]  /*00b0*/  IMAD R0, R4, UR4, R5 ;  /* 0x0000000404007c24 */ /* 0x002fc8000f8e0205 */
[----:B0-----:R-:W-:-:S04]  /*00c0*/  IMAD R14, R0, UR8, R7 ;  /* 0x00000008000e7c24 */ /* 0x001fc8000f8e0207 */
[----:B---3--:R-:W-:-:S04]  /*00d0*/  IMAD R14, R14, R15, R8 ;  /* 0x0000000f0e0e7224 */ /* 0x008fc800078e0208 */
[----:B----4-:R-:W-:-:S05]  /*00e0*/  IMAD.WIDE R10, R14, 0x8, R2 ;  /* 0x000000080e0a7825 */ /* 0x010fca00078e0202 */
[----:B--2---:R0:W5:Y:S01]  /*00f0*/  LDG.E.64 R12, desc[UR6][R10.64] ;  /* 0x000000060a0c7981 */ /* 0x004162000c1e1b00 */
[----:B------:R-:W-:Y:S01]  /*0100*/  LOP3.LUT P0, RZ, R5, UR4, RZ, 0xfc, !PT ;  /* 0x0000000405ff7c12 */ /* 0x000fe2000f80fcff */
[----:B------:R-:W-:Y:S01]  /*0110*/  BSSY.RECONVERGENT B0, `(.L_x_4) ;  /* 0x0000009000007945 */ /* 0x000fe20003800200 */
[----:B------:R-:W-:-:S11]  /*0120*/  PLOP3.LUT P1, PT, PT, PT, PT, 0x8, 0x80 ;  /* 0x000000000080781c */ /* 0x000fd60003f2e170 */
[----:B0-----:R-:W-:Y:S05]  /*0130*/  @!P0 BRA `(.L_x_5) ;  /* 0x0000000000188947 */ /* 0x001fea0003800000 */
[----:B------:R-:W0:Y:S01]  /*0140*/  LDCU UR4, c[0x3][URZ] ;  /* 0x00c00000ff0477ac */ /* 0x000e220008000800 */
[----:B------:R-:W-:Y:S01]  /*0150*/  LOP3.LUT P0, RZ, R7, R8, RZ, 0xfc, !PT ;  /* 0x0000000807ff7212 */ /* 0x000fe2000780fcff */
[----:B0-----:R-:W-:-:S06]  /*0160*/  UIADD3 UR4, UPT, UPT, UR4, -0x1, URZ ;  /* 0xffffffff04047890 */ /* 0x001fcc000fffe0ff */
[----:B------:R-:W-:-:S13]  /*0170*/  ISETP.GE.U32.OR P0, PT, R0, UR4, !P0 ;  /* 0x0000000400007c0c */ /* 0x000fda000c706470 */
[----:B------:R-:W-:-:S05]  /*0180*/  @!P0 IMAD R0, R15, R7, R8 ;  /* 0x000000070f008224 */ /* 0x000fca00078e0208 */
[----:B------:R-:W-:-:S13]  /*0190*/  @!P0 ISETP.LT.U32.AND P1, PT, R0, UR4, PT ;  /* 0x0000000400008c0c */ /* 0x000fda000bf21070 */
.L_x_5:
[----:B------:R-:W-:Y:S05]  /*01a0*/  BSYNC.RECONVERGENT B0 ;  /* 0x0000000000007941 */ /* 0x000fea0003800200 */
.L_x_4:
[----:B------:R-:W0:Y:S01]  /*01b0*/  S2UR UR5, SR_CgaCtaId ;  /* 0x00000000000579c3 */ /* 0x000e220000008800 */
[----:B------:R-:W-:Y:S01]  /*01c0*/  UMOV UR4, 0x400 ;  /* 0x0000040000047882 */ /* 0x000fe20000000000 */
[----:B------:R-:W-:Y:S01]  /*01d0*/  IMAD R0, R5, R15, R8 ;  /* 0x0000000f05007224 */ /* 0x000fe200078e0208 */
[----:B------:R-:W-:Y:S01]  /*01e0*/  BSSY.RECONVERGENT B0, `(.L_x_6) ;  /* 0x000005e000007945 */ /* 0x000fe20003800200 */
[----:B0-----:R-:W-:-:S06]  /*01f0*/  ULEA UR4, UR5, UR4, 0x18 ;  /* 0x0000000405047291 */ /* 0x001fcc000f8ec0ff */
[----:B------:R-:W-:-:S05]  /*0200*/  LEA R16, R0, UR4, 0x3 ;  /* 0x0000000400107c11 */ /* 0x000fca000f8e18ff */
[----:B-----5:R0:W-:Y:S01]  /*0210*/  STS.64 [R16], R12 ;  /* 0x0000000c10007388 */ /* 0x0201e20000000a00 */
[----:B------:R-:W-:Y:S06]  /*0220*/  BAR.SYNC.DEFER_BLOCKING 0x0 ;  /* 0x0000000000007b1d */ /* 0x000fec0000010000 */
[----:B------:R-:W-:Y:S05]  /*0230*/  @!P1 BRA `(.L_x_7) ;  /* 0x0000000400609947 */ /* 0x000fea0003800000 */
[----:B------:R-:W-:Y:S01]  /*0240*/  ISETP.NE.AND P0, PT, R5, RZ, PT ;  /* 0x000000ff0500720c */ /* 0x000fe20003f05270 */
[----:B------:R-:W-:-:S05]  /*0250*/  VIADD R4, R4, 0xffffffff ;  /* 0xffffffff04047836 */ /* 0x000fca0000000000 */
[----:B------:R-:W-:-:S07]  /*0260*/  ISETP.NE.AND P1, PT, R5, R4, PT ;  /* 0x000000040500720c */ /* 0x000fce0003f25270 */
[----:B------:R-:W-:-:S05]  /*0270*/  @!P0 IADD3 R19, PT, PT, RZ, -UR8, RZ ;  /* 0x80000008ff138c10 */ /* 0x000fca000fffe0ff */
[C-C-:B------:R-:W-:Y:S02]  /*0280*/  @!P0 IMAD R19, R15.reuse, R19, R14.reuse ;  /* 0x000000130f138224 */ /* 0x140fe400078e020e */
[----:B------:R-:W-:Y:S02]  /*0290*/  @!P1 IMAD R21, R15, UR8, R14 ;  /* 0x000000080f159c24 */ /* 0x000fe4000f8e020e */
[----:B------:R-:W-:-:S04]  /*02a0*/  @!P0 IMAD.WIDE.U32 R18, R19, 0x8, R2 ;  /* 0x0000000813128825 */ /* 0x000fc800078e0002 */
[----:B------:R-:W-:Y:S01]  /*02b0*/  @!P1 IMAD.WIDE.U32 R20, R21, 0x8, R2 ;  /* 0x0000000815149825 */ /* 0x000fe200078e0002 */
[----:B------:R-:W2:Y:S04]  /*02c0*/  @!P0 LDG.E.64 R4, desc[UR6][R18.64] ;  /* 0x0000000612048981 */ /* 0x000ea8000c1e1b00 */
[----:B------:R-:W2:Y:S01]  /*02d0*/  @!P1 LDG.E.64 R6, desc[UR6][R20.64] ;  /* 0x0000000614069981 */ /* 0x000ea2000c1e1b00 */
[----:B------:R-:W-:Y:S01]  /*02e0*/  VIADD R3, R15, 0xffffffff ;  /* 0xffffffff0f037836 */ /* 0x000fe20000000000 */
[----:B------:R-:W-:-:S04]  /*02f0*/  ISETP.NE.AND P2, PT, R8, RZ, PT ;  /* 0x000000ff0800720c */ /* 0x000fc80003f45270 */
[----:B------:R-:W-:-:S09]  /*0300*/  ISETP.NE.AND P3, PT, R8, R3, PT ;  /* 0x000000030800720c */ /* 0x000fd20003f65270 */
[----:B------:R-:W3:Y:S04]  /*0310*/  @!P2 LDG.E.64 R2, desc[UR6][R10.64+-0x8] ;  /* 0xfffff8060a02a981 */ /* 0x000ee8000c1e1b00 */
[----:B------:R-:W4:Y:S01]  /*0320*/  @!P3 LDG.E.64 R8, desc[UR6][R10.64+0x8] ;  /* 0x000008060a08b981 */ /* 0x000f22000c1e1b00 */
[----:B------:R-:W-:Y:S01]  /*0330*/  @P0 IADD3 R0, PT, PT, R0, -R15, RZ ;  /* 0x8000000f00000210 */ /* 0x000fe20007ffe0ff */
[----:B------:R-:W-:-:S03]  /*0340*/  @P1 IMAD R22, R15, 0x8, R16 ;  /* 0x000000080f161824 */ /* 0x000fc600078e0210 */
[----:B------:R-:W-:Y:S02]  /*0350*/  @P0 LEA R17, R0, UR4, 0x3 ;  /* 0x0000000400110c11 */ /* 0x000fe4000f8e18ff */
[----:B------:R-:W-:-:S03]  /*0360*/  MOV R0, 0x1 ;  /* 0x0000000100007802 */ /* 0x000fc60000000f00 */
[----:B------:R-:W-:Y:S04]  /*0370*/  @P0 LDS.64 R4, [R17] ;  /* 0x0000000011040984 */ /* 0x000fe80000000a00 */
[----:B------:R-:W2:Y:S04]  /*0380*/  @P1 LDS.64 R6, [R22] ;  /* 0x0000000016061984 */ /* 0x000ea80000000a00 */
[----:B------:R-:W-:Y:S04]  /*0390*/  @P2 LDS.64 R2, [R16+-0x8] ;  /* 0xfffff80010022984 */ /* 0x000fe80000000a00 */
[----:B------:R-:W4:Y:S01]  /*03a0*/  @P3 LDS.64 R8, [R16+0x8] ;  /* 0x0000080010083984 */ /* 0x000f220000000a00 */
[----:B--2---:R-:W-:-:S03]  /*03b0*/  DSETP.GT.AND P0, PT, R4, R6, PT ;  /* 0x000000060400722a */ /* 0x004fc60003f04000 */
[----:B------:R1:W-:Y:S04]  /*03c0*/  STL.64 [R1+0x8], R6 ;  /* 0x0000080601007387 */ /* 0x0003e80000100a00 */
[----:B------:R1:W-:Y:S07]  /*03d0*/  STL.64 [R1], R4 ;  /* 0x0000000401007387 */ /* 0x0003ee0000100a00 */
[----:B------:R-:W-:Y:S01]  /*03e0*/  @P0 IMAD.MOV.U32 R0, RZ, RZ, RZ ;  /* 0x000000ffff000224 */ /* 0x000fe200078e00ff */
[----:B------:R1:W-:Y:S04]  /*03f0*/  @P0 STL.64 [R1+0x8], R4 ;  /* 0x0000080401000387 */ /* 0x0003e80000100a00 */
[----:B------:R-:W-:Y:S01]  /*0400*/  LEA R15, R0, R1, 0x3 ;  /* 0x00000001000f7211 */ /* 0x000fe200078e18ff */
[----:B----4-:R1:W-:Y:S04]  /*0410*/  STL.64 [R1+0x18], R8 ;  /* 0x0000180801007387 */ /* 0x0103e80000100a00 */
[----:B---3--:R1:W-:Y:S04]  /*0420*/  STL.64 [R1+0x10], R2 ;  /* 0x0000100201007387 */ /* 0x0083e80000100a00 */
[----:B------:R1:W-:Y:S04]  /*0430*/  STL.64 [R15], R6 ;  /* 0x000000060f007387 */ /* 0x0003e80000100a00 */
[----:B------:R-:W2:Y:S01]  /*0440*/  LDL.64 R10, [R1+0x8] ;  /* 0x00000800010a7983 */ /* 0x000ea20000100a00 */
[----:B------:R-:W-:Y:S01]  /*0450*/  BSSY.RECONVERGENT B1, `(.L_x_8) ;  /* 0x000000a000017945 */ /* 0x000fe20003800200 */
[----:B------:R-:W-:Y:S01]  /*0460*/  IMAD.MOV.U32 R0, RZ, RZ, 0x2 ;  /* 0x00000002ff007424 */ /* 0x000fe200078e00ff */
[----:B--2---:R-:W-:-:S14]  /*0470*/  DSETP.GT.AND P0, PT, R10, R2, PT ;  /* 0x000000020a00722a */ /* 0x004fdc0003f04000 */
[----:B-1----:R-:W-:Y:S05]  /*0480*/  @!P0 BRA `(.L_x_9) ;  /* 0x0000000000188947 */ /* 0x002fea0003800000 */
[----:B------:R-:W2:Y:S01]  /*0490*/  LDL.64 R4, [R1] ;  /* 0x0000000001047983 */ /* 0x000ea20000100a00 */
[----:B------:R-:W-:-:S03]  /*04a0*/  MOV R0, 0x1 ;  /* 0x0000000100007802 */ /* 0x000fc60000000f00 */
[----:B------:R1:W-:Y:S01]  /*04b0*/  STL.64 [R1+0x10], R10 ;  /* 0x0000100a01007387 */ /* 0x0003e20000100a00 */
[----:B--2---:R-:W-:-:S14]  /*04c0*/  DSETP.GT.AND P0, PT, R4, R2, PT ;  /* 0x000000020400722a */ /* 0x004fdc0003f04000 */
[----:B------:R1:W-:Y:S01]  /*04d0*/  @P0 STL.64 [R1+0x8], R4 ;  /* 0x0000080401000387 */ /* 0x0003e20000100a00 */
[----:B------:R-:W-:-:S07]  /*04e0*/  @P0 IMAD.MOV.U32 R0, RZ, RZ, RZ ;  /* 0x000000ffff000224 */ /* 0x000fce00078e00ff */
.L_x_9:
[----:B------:R-:W-:Y:S05]  /*04f0*/  BSYNC.RECONVERGENT B1 ;  /* 0x0000000000017941 */ /* 0x000fea0003800200 */
.L_x_8:
[----:B------:R-:W-:-:S05]  /*0500*/  LEA R9, R0, R1, 0x3 ;  /* 0x0000000100097211 */ /* 0x000fca00078e18ff */
[----:B------:R2:W-:Y:S04]  /*0510*/  STL.64 [R9], R2 ;  /* 0x0000000209007387 */ /* 0x0005e80000100a00 */
[----:B------:R-:W3:Y:S04]  /*0520*/  LDL.64 R6, [R1+0x18] ;  /* 0x0000180001067983 */ /* 0x000ee80000100a00 */
[----:B-1----:R-:W3:Y:S01]  /*0530*/  LDL.64 R4, [R1+0x10] ;  /* 0x0000100001047983 */ /* 0x002ee20000100a00 */
[----:B------:R-:W-:Y:S01]  /*0540*/  BSSY.RECONVERGENT B1, `(.L_x_10) ;  /* 0x000000f000017945 */ /* 0x000fe20003800200 */
[----:B------:R-:W-:Y:S01]  /*0550*/  IMAD.MOV.U32 R0, RZ, RZ, 0x3 ;  /* 0x00000003ff007424 */ /* 0x000fe200078e00ff */
[----:B---3--:R-:W-:-:S14]  /*0560*/  DSETP.GT.AND P0, PT, R4, R6, PT ;  /* 0x000000060400722a */ /* 0x008fdc0003f04000 */
[----:B--2---:R-:W-:Y:S05]  /*0570*/  @!P0 BRA `(.L_x_11) ;  /* 0x00000000002c8947 */ /* 0x004fea0003800000 */
[----:B------:R-:W2:Y:S01]  /*0580*/  LDL.64 R2, [R1+0x8] ;  /* 0x0000080001027983 */ /* 0x000ea20000100a00 */
[----:B------:R-:W-:-:S03]  /*0590*/  MOV R0, 0x2 ;  /* 0x0000000200007802 */ /* 0x000fc60000000f00 */
[----:B------:R1:W-:Y:S01]  /*05a0*/  STL.64 [R1+0x18], R4 ;  /* 0x0000180401007387 */ /* 0x0003e20000100a00 */
[----:B--2---:R-:W-:-:S14]  /*05b0*/  DSETP.GT.AND P0, PT, R2, R6, PT ;  /* 0x000000060200722a */ /* 0x004fdc0003f04000 */
[----:B-1----:R-:W-:Y:S05]  /*05c0*/  @!P0 BRA `(.L_x_11) ;  /* 0x0000000000188947 */ /* 0x002fea0003800000 */
[----:B------:R-:W2:Y:S01]  /*05d0*/  LDL.64 R4, [R1] ;  /* 0x0000000001047983 */ /* 0x000ea20000100a00 */
[----:B------:R-:W-:-:S03]  /*05e0*/  IMAD.MOV.U32 R0, RZ, RZ, 0x1 ;  /* 0x00000001ff007424 */ /* 0x000fc600078e00ff */
[----:B------:R1:W-:Y:S01]  /*05f0*/  STL.64 [R1+0x10], R2 ;  /* 0x0000100201007387 */ /* 0x0003e20000100a00 */
[----:B--2---:R-:W-:-:S14]  /*0600*/  DSETP.GT.AND P0, PT, R4, R6, PT ;  /* 0x000000060400722a */ /* 0x004fdc0003f04000 */
[----:B------:R1:W-:Y:S01]  /*0610*/  @P0 STL.64 [R1+0x8], R4 ;  /* 0x0000080401000387 */ /* 0x0003e20000100a00 */
[----:B------:R-:W-:-:S07]  /*0620*/  @P0 MOV R0, RZ ;  /* 0x000000ff00000202 */ /* 0x000fce0000000f00 */
.L_x_11:
[----:B------:R-:W-:Y:S05]  /*0630*/  BSYNC.RECONVERGENT B1 ;  /* 0x0000000000017941 */ /* 0x000fea0003800200 */
.L_x_10:
[----:B-1----:R-:W-:-:S05]  /*0640*/  IMAD.U32 R5, R0, 0x8, R1 ;  /* 0x0000000800057824 */ /* 0x002fca00078e0001 */
[----:B------:R1:W-:Y:S04]  /*0650*/  STL.64 [R5], R6 ;  /* 0x0000000605007387 */ /* 0x0003e80000100a00 */
[----:B------:R-:W2:Y:S01]  /*0660*/  LDL.64 R2, [R1+0x18] ;  /* 0x0000180001027983 */ /* 0x000ea20000100a00 */
[----:B------:R-:W-:Y:S01]  /*0670*/  BSSY.RECONVERGENT B1, `(.L_x_12) ;  /* 0x0000011000017945 */ /* 0x000fe20003800200 */
[----:B------:R-:W-:Y:S01]  /*0680*/  MOV R0, 0x4 ;  /* 0x0000000400007802 */ /* 0x000fe20000000f00 */
[----:B--2---:R-:W-:-:S14]  /*0690*/  DSETP.GT.AND P0, PT, R2, R12, PT ;  /* 0x0000000c0200722a */ /* 0x004fdc0003f04000 */
[----:B-1----:R-:W-:Y:S05]  /*06a0*/  @!P0 BRA `(.L_x_13) ;  /* 0x0000000000348947 */ /* 0x002fea0003800000 */
[----:B------:R-:W2:Y:S01]  /*06b0*/  LDL.64 R2, [R1+0x10] ;  /* 0x0000100001027983 */ /* 0x000ea20000100a00 */
[----:B------:R-:W-:Y:S01]  /*06c0*/  IMAD.MOV.U32 R0, RZ, RZ, 0x3 ;  /* 0x00000003ff007424 */ /* 0x000fe200078e00ff */
[----:B--2---:R-:W-:-:S14]  /*06d0*/  DSETP.GT.AND P0, PT, R2, R12, PT ;  /* 0x0000000c0200722a */ /* 0x004fdc0003f04000 */
[----:B------:R-:W-:Y:S05]  /*06e0*/  @!P0 BRA `(.L_x_13) ;  /* 0x0000000000248947 */ /* 0x000fea0003800000 */
[----:B------:R-:W2:Y:S01]  /*06f0*/  LDL.64 R2, [R1+0x8] ;  /* 0x0000080001027983 */ /* 0x000ea20000100a00 */
[----:B------:R-:W-:Y:S01]  /*0700*/  MOV R0, 0x2 ;  /* 0x0000000200007802 */ /* 0x000fe20000000f00 */
[----:B--2---:R-:W-:-:S14]  /*0710*/  DSETP.GT.AND P0, PT, R2, R12, PT ;  /* 0x0000000c0200722a */ /* 0x004fdc0003f04000 */
[----:B------:R-:W-:Y:S05]  /*0720*/  @!P0 BRA `(.L_x_13) ;  /* 0x0000000000148947 */ /* 0x000fea0003800000 */
[----:B------:R-:W2:Y:S01]  /*0730*/  LDL.64 R4, [R1] ;  /* 0x0000000001047983 */ /* 0x000ea20000100a00 */
[----:B------:R-:W-:-:S03]  /*0740*/  IMAD.MOV.U32 R0, RZ, RZ, 0x1 ;  /* 0x00000001ff007424 */ /* 0x000fc600078e00ff */
[----:B------:R1:W-:Y:S01]  /*0750*/  STL.64 [R1+0x10], R2 ;  /* 0x0000100201007387 */ /* 0x0003e20000100a00 */
[----:B--2---:R-:W-:-:S14]  /*0760*/  DSETP.GT.AND P0, PT, R4, R12, PT ;  /* 0x0000000c0400722a */ /* 0x004fdc0003f04000 */
[----:B-1----:R-:W-:-:S07]  /*0770*/  @P0 MOV R0, RZ ;  /* 0x000000ff00000202 */ /* 0x002fce0000000f00 */
.L_x_13:
[----:B------:R-:W-:Y:S05]  /*0780*/  BSYNC.RECONVERGENT B1 ;  /* 0x0000000000017941 */ /* 0x000fea0003800200 */
.L_x_12:
[----:B------:R-:W-:-:S05]  /*0790*/  LEA R3, R0, R1, 0x3 ;  /* 0x0000000100037211 */ /* 0x000fca00078e18ff */
[----:B------:R0:W-:Y:S04]  /*07a0*/  STL.64 [R3], R12 ;  /* 0x0000000c03007387 */ /* 0x0001e80000100a00 */
[----:B0-----:R1:W5:Y:S02]  /*07b0*/  LDL.64 R12, [R1+0x10] ;  /* 0x00001000010c7983 */ /* 0x0013640000100a00 */
.L_x_7:
[----:B------:R-:W-:Y:S05]  /*07c0*/  BSYNC.RECONVERGENT B0 ;  /* 0x0000000000007941 */ /* 0x000fea0003800200 */
.L_x_6:
[----:B------:R-:W2:Y:S02]  /*07d0*/  LDC.64 R2, c[0x0][0x388] ;  /* 0x0000e200ff027b82 */ /* 0x000ea40000000a00 */
[----:B--2---:R-:W-:-:S05]  /*07e0*/  IMAD.WIDE R14, R14, 0x8, R2 ;  /* 0x000000080e0e7825 */ /* 0x004fca00078e0202 */
[----:B-----5:R-:W-:Y:S01]  /*07f0*/  STG.E.64 desc[UR6][R14.64], R12 ;  /* 0x0000000c0e007986 */ /* 0x020fe2000c101b06 */
[----:B------:R-:W-:Y:S05]  /*0800*/  EXIT ;  /* 0x000000000000794d */ /* 0x000fea0003800000 */
.L_x_14:
        /* <DEDUP_REMOVED lines=15> */
.L_x_17:


//--------------------- .nv.shared._Z6reducePdS_i --------------------------
	.section	.nv.shared._Z6reducePdS_i,"aw",@nobits
	.sectionflags	@""
	.align	8
.nv.shared._Z6reducePdS_i:
	.zero		9216


//--------------------- .nv.shared.reserved.0     --------------------------
	.section	.nv.shared.reserved.0,"aw",@nobits
	.weak		__nv_reservedSMEM_offset_0_alias
	.size		__nv_reservedSMEM_offset_0_alias, 0, 64
	.other		__nv_reservedSMEM_offset_0_alias,@"STO_CUDA_RESERVED_SHARED STV_DEFAULT"
__nv_reservedSMEM_offset_0_alias:
	.zero		0
	.zero		64


//--------------------- .nv.shared._Z6DoIterPdS_  --------------------------
	.section	.nv.shared._Z6DoIterPdS_,"aw",@nobits
	.sectionflags	@""
	.align	8
.nv.shared._Z6DoIterPdS_:
	.zero		9216


//--------------------- .nv.constant0._Z6reducePdS_i --------------------------
	.section	.nv.constant0._Z6reducePdS_i,"a",@progbits
	.sectionflags	@""
	.align	4
.nv.constant0._Z6reducePdS_i:
	.zero		916


//--------------------- .nv.constant0._Z21getVerificationValuesPdS_S_ --------------------------
	.section	.nv.constant0._Z21getVerificationValuesPdS_S_,"a",@progbits
	.sectionflags	@""
	.align	4
.nv.constant0._Z21getVerificationValuesPdS_S_:
	.zero		920


//--------------------- .nv.constant0._Z6DoIterPdS_ --------------------------
	.section	.nv.constant0._Z6DoIterPdS_,"a",@progbits
	.sectionflags	@""
	.align	4
.nv.constant0._Z6DoIterPdS_:
	.zero		912


//--------------------- SYMBOLS --------------------------

	.type		.nv.reservedSmem.offset0,@object
	.size		.nv.reservedSmem.offset0,0x4
	.type		.nv.reservedSmem.cap,@object
	.size		.nv.reservedSmem.cap,0x4
